	.headerflags	@"EF_CUDA_TEXMODE_UNIFIED EF_CUDA_64BIT_ADDRESS EF_CUDA_ACCELERATORS EF_CUDA_SM90 EF_CUDA_VIRTUAL_SM(EF_CUDA_SM90)"
	.elftype	@"ET_EXEC"


//--------------------- .nv.info                  --------------------------
	.section	.nv.info,"",@"SHT_CUDA_INFO"
	.align	4


	//----- nvinfo : EIATTR_REGCOUNT
	.align		4
        /*0000*/ 	.byte	0x04, 0x2f
        /*0002*/ 	.short	(.L_2 - .L_1)
	.align		4
.L_1:
        /*0004*/ 	.word	index@(triton_per_fused__native_batch_norm_legit_leaky_relu_0)
        /*0008*/ 	.word	0x00000015


	//----- nvinfo : EIATTR_MIN_STACK_SIZE
	.align		4
.L_2:
        /*000c*/ 	.byte	0x04, 0x12
        /*000e*/ 	.short	(.L_4 - .L_3)
	.align		4
.L_3:
        /*0010*/ 	.word	index@(triton_per_fused__native_batch_norm_legit_leaky_relu_0)
        /*0014*/ 	.word	0x00000000


	//----- nvinfo : EIATTR_FRAME_SIZE
	.align		4
.L_4:
        /*0018*/ 	.byte	0x04, 0x11
        /*001a*/ 	.short	(.L_6 - .L_5)
	.align		4
.L_5:
        /*001c*/ 	.word	index@(triton_per_fused__native_batch_norm_legit_leaky_relu_0)
        /*0020*/ 	.word	0x00000000


	//----- nvinfo : EIATTR_MIN_STACK_SIZE
	.align		4
.L_6:
        /*0024*/ 	.byte	0x04, 0x12
        /*0026*/ 	.short	(.L_8 - .L_7)
	.align		4
.L_7:
        /*0028*/ 	.word	index@(triton_per_fused__native_batch_norm_legit_leaky_relu_0)
        /*002c*/ 	.word	0x00000000
.L_8:


//--------------------- .nv.info.triton_per_fused__native_batch_norm_legit_leaky_relu_0 --------------------------
	.section	.nv.info.triton_per_fused__native_batch_norm_legit_leaky_relu_0,"",@"SHT_CUDA_INFO"
	.sectionflags	@""
	.align	4


	//----- nvinfo : EIATTR_CUDA_API_VERSION
	.align		4
        /*0000*/ 	.byte	0x04, 0x37
        /*0002*/ 	.short	(.L_10 - .L_9)
.L_9:
        /*0004*/ 	.word	0x0000007c


	//----- nvinfo : EIATTR_KPARAM_INFO
	.align		4
.L_10:
        /*0008*/ 	.byte	0x04, 0x17
        /*000a*/ 	.short	(.L_12 - .L_11)
.L_11:
        /*000c*/ 	.word	0x00000000
        /*0010*/ 	.short	0x0005
        /*0012*/ 	.short	0x0024
        /*0014*/ 	.byte	0x00, 0xf0, 0x11, 0x00


	//----- nvinfo : EIATTR_KPARAM_INFO
	.align		4
.L_12:
        /*0018*/ 	.byte	0x04, 0x17
        /*001a*/ 	.short	(.L_14 - .L_13)
.L_13:
        /*001c*/ 	.word	0x00000000
        /*0020*/ 	.short	0x0004
        /*0022*/ 	.short	0x0020
        /*0024*/ 	.byte	0x00, 0xf0, 0x11, 0x00


	//----- nvinfo : EIATTR_KPARAM_INFO
	.align		4
.L_14:
        /*0028*/ 	.byte	0x04, 0x17
        /*002a*/ 	.short	(.L_16 - .L_15)
.L_15:
        /*002c*/ 	.word	0x00000000
        /*0030*/ 	.short	0x0003
        /*0032*/ 	.short	0x0018
        /*0034*/ 	.byte	0x00, 0xf4, 0x21, 0x00


	//----- nvinfo : EIATTR_KPARAM_INFO
	.align		4
.L_16:
        /*0038*/ 	.byte	0x04, 0x17
        /*003a*/ 	.short	(.L_18 - .L_17)
.L_17:
        /*003c*/ 	.word	0x00000000
        /*0040*/ 	.short	0x0002
        /*0042*/ 	.short	0x0010
        /*0044*/ 	.byte	0x00, 0xf4, 0x21, 0x00


	//----- nvinfo : EIATTR_KPARAM_INFO
	.align		4
.L_18:
        /*0048*/ 	.byte	0x04, 0x17
        /*004a*/ 	.short	(.L_20 - .L_19)
.L_19:
        /*004c*/ 	.word	0x00000000
        /*0050*/ 	.short	0x0001
        /*0052*/ 	.short	0x0008
        /*0054*/ 	.byte	0x00, 0xf4, 0x21, 0x00


	//----- nvinfo : EIATTR_KPARAM_INFO
	.align		4
.L_20:
        /*0058*/ 	.byte	0x04, 0x17
        /*005a*/ 	.short	(.L_22 - .L_21)
.L_21:
        /*005c*/ 	.word	0x00000000
        /*0060*/ 	.short	0x0000
        /*0062*/ 	.short	0x0000
        /*0064*/ 	.byte	0x00, 0xf4, 0x21, 0x00


	//----- nvinfo : EIATTR_SPARSE_MMA_MASK
	.align		4
.L_22:
        /*0068*/ 	.byte	0x03, 0x50
        /*006a*/ 	.short	0x0000


	//----- nvinfo : EIATTR_MAXREG_COUNT
	.align		4
        /*006c*/ 	.byte	0x03, 0x1b
        /*006e*/ 	.short	0x00ff


	//----- nvinfo : EIATTR_COOP_GROUP_MASK_REGIDS
	.align		4
        /*0070*/ 	.byte	0x04, 0x29
        /*0072*/ 	.short	(.L_24 - .L_23)


	//   ....[0]....
.L_23:
        /*0074*/ 	.word	0xffffffff


	//   ....[1]....
        /*0078*/ 	.word	0xffffffff


	//   ....[2]....
        /*007c*/ 	.word	0xffffffff


	//   ....[3]....
        /*0080*/ 	.word	0xffffffff


	//   ....[4]....
        /*0084*/ 	.word	0xffffffff


	//   ....[5]....
        /*0088*/ 	.word	0xffffffff


	//----- nvinfo : EIATTR_COOP_GROUP_INSTR_OFFSETS
	.align		4
.L_24:
        /*008c*/ 	.byte	0x04, 0x28
        /*008e*/ 	.short	(.L_26 - .L_25)


	//   ....[0]....
.L_25:
        /*0090*/ 	.word	0x000001b0


	//   ....[1]....
        /*0094*/ 	.word	0x000001d0


	//   ....[2]....
        /*0098*/ 	.word	0x000001f0


	//   ....[3]....
        /*009c*/ 	.word	0x00000280


	//   ....[4]....
        /*00a0*/ 	.word	0x000002a0


	//   ....[5]....
        /*00a4*/ 	.word	0x000002e0


	//----- nvinfo : EIATTR_EXIT_INSTR_OFFSETS
	.align		4
.L_26:
        /*00a8*/ 	.byte	0x04, 0x1c
        /*00aa*/ 	.short	(.L_28 - .L_27)


	//   ....[0]....
.L_27:
        /*00ac*/ 	.word	0x00000480


	//   ....[1]....
        /*00b0*/ 	.word	0x000004b0


	//----- nvinfo : EIATTR_REQNTID
	.align		4
.L_28:
        /*00b4*/ 	.byte	0x04, 0x10
        /*00b6*/ 	.short	(.L_30 - .L_29)
.L_29:
        /*00b8*/ 	.word	0x00000040
        /*00bc*/ 	.word	0x00000001
        /*00c0*/ 	.word	0x00000001


	//----- nvinfo : EIATTR_CBANK_PARAM_SIZE
	.align		4
.L_30:
        /*00c4*/ 	.byte	0x03, 0x19
        /*00c6*/ 	.short	0x0028


	//----- nvinfo : EIATTR_PARAM_CBANK
	.align		4
        /*00c8*/ 	.byte	0x04, 0x0a
        /*00ca*/ 	.short	(.L_32 - .L_31)
	.align		4
.L_31:
        /*00cc*/ 	.word	index@(.nv.constant0.triton_per_fused__native_batch_norm_legit_leaky_relu_0)
        /*00d0*/ 	.short	0x0210
        /*00d2*/ 	.short	0x0028


	//----- nvinfo : EIATTR_SW_WAR
	.align		4
.L_32:
        /*00d4*/ 	.byte	0x04, 0x36
        /*00d6*/ 	.short	(.L_34 - .L_33)
.L_33:
        /*00d8*/ 	.word	0x00000008
.L_34:


//--------------------- .nv.callgraph             --------------------------
	.section	.nv.callgraph,"",@"SHT_CUDA_CALLGRAPH"
	.align	4
	.sectionentsize	8
	.align		4
        /*0000*/ 	.word	0x00000000
	.align		4
        /*0004*/ 	.word	0xffffffff
	.align		4
        /*0008*/ 	.word	0x00000000
	.align		4
        /*000c*/ 	.word	0xfffffffe
	.align		4
        /*0010*/ 	.word	0x00000000
	.align		4
        /*0014*/ 	.word	0xfffffffd
	.align		4
        /*0018*/ 	.word	0x00000000
	.align		4
        /*001c*/ 	.word	0xfffffffc


//--------------------- .nv.constant4             --------------------------
	.section	.nv.constant4,"a",@progbits
	.align	8
	.align		8
.nv.constant4:
        /*0000*/ 	.dword	_$_str


//--------------------- .text.triton_per_fused__native_batch_norm_legit_leaky_relu_0 --------------------------
	.section	.text.triton_per_fused__native_batch_norm_legit_leaky_relu_0,"ax",@progbits
	.sectionflags	@"SHF_BARRIERS=1"
	.align	128
        .global         triton_per_fused__native_batch_norm_legit_leaky_relu_0
        .type           triton_per_fused__native_batch_norm_legit_leaky_relu_0,@function
        .size           triton_per_fused__native_batch_norm_legit_leaky_relu_0,(.L_x_1 - triton_per_fused__native_batch_norm_legit_leaky_relu_0)
        .other          triton_per_fused__native_batch_norm_legit_leaky_relu_0,@"STO_CUDA_ENTRY STV_DEFAULT"
triton_per_fused__native_batch_norm_legit_leaky_relu_0:
.text.triton_per_fused__native_batch_norm_legit_leaky_relu_0:
[----:B------:R-:W0:Y:S02]  /*0000*/  LDC R1, c[0x0][0x28] ;  /* 0x00000a00ff017b82 */ /* 0x000e240000000800 */
[----:B------:R-:W1:Y:S01]  /*0010*/  S2R R0, SR_TID.X ;  /* 0x0000000000007919 */ /* 0x000e620000002100 */
[----:B------:R-:W2:Y:S01]  /*0020*/  LDC.64 R6, c[0x0][0x210] ;  /* 0x00008400ff067b82 */ /* 0x000ea20000000a00 */
[----:B------:R-:W-:Y:S01]  /*0030*/  CS2R R8, SRZ ;  /* 0x0000000000087805 */ /* 0x000fe2000001ff00 */
[----:B------:R-:W-:Y:S01]  /*0040*/  ULDC.64 UR6, c[0x0][0x208] ;  /* 0x0000820000067ab9 */ /* 0x000fe20000000a00 */
[----:B------:R-:W3:Y:S01]  /*0050*/  S2R R3, SR_CTAID.X ;  /* 0x0000000000037919 */ /* 0x000ee20000002500 */
[----:B-1----:R-:W-:Y:S02]  /*0060*/  SHF.R.U32.HI R4, RZ, 0x3, R0 ;  /* 0x00000003ff047819 */ /* 0x002fe40000011600 */
[----:B------:R-:W-:Y:S02]  /*0070*/  SHF.L.U32 R5, R0, 0x1, RZ ;  /* 0x0000000100057819 */ /* 0x000fe400000006ff */
[----:B---3--:R-:W-:Y:S02]  /*0080*/  SHF.L.U32 R3, R3, 0x3, RZ ;  /* 0x0000000303037819 */ /* 0x008fe400000006ff */
[----:B------:R-:W-:-:S02]  /*0090*/  SGXT.U32 R4, R4, 0x3 ;  /* 0x000000030404781a */ /* 0x000fc40000000000 */
[----:B------:R-:W-:Y:S02]  /*00a0*/  LOP3.LUT R5, R5, 0xe, RZ, 0xc0, !PT ;  /* 0x0000000e05057812 */ /* 0x000fe400078ec0ff */
[----:B------:R-:W-:-:S04]  /*00b0*/  LOP3.LUT R2, R3, R4, RZ, 0xfc, !PT ;  /* 0x0000000403027212 */ /* 0x000fc800078efcff */
[C---:B------:R-:W-:Y:S02]  /*00c0*/  ISETP.GE.AND P2, PT, R2.reuse, 0x10, PT ;  /* 0x000000100200780c */ /* 0x040fe40003f46270 */
[----:B------:R-:W-:-:S05]  /*00d0*/  LEA R2, R2, R5, 0x4 ;  /* 0x0000000502027211 */ /* 0x000fca00078e20ff */
[----:B--2---:R-:W-:-:S06]  /*00e0*/  IMAD.WIDE R6, R2, 0x4, R6 ;  /* 0x0000000402067825 */ /* 0x004fcc00078e0206 */
[----:B------:R-:W2:Y:S01]  /*00f0*/  @!P2 LDG.E.64 R8, desc[UR6][R6.64] ;  /* 0x000000060608a981 */ /* 0x000ea2000c1e1b00 */
[----:B------:R-:W1:Y:S01]  /*0100*/  S2UR UR5, SR_CgaCtaId ;  /* 0x00000000000579c3 */ /* 0x000e620000008800 */
[----:B------:R-:W-:Y:S01]  /*0110*/  UMOV UR4, 0x400 ;  /* 0x0000040000047882 */ /* 0x000fe20000000000 */
[----:B------:R-:W-:Y:S01]  /*0120*/  HFMA2.MMA R18, -RZ, RZ, 1.375, 0 ;  /* 0x3d800000ff127435 */ /* 0x000fe200000001ff */
[----:B------:R-:W-:Y:S02]  /*0130*/  LOP3.LUT P0, RZ, R0, 0x38, RZ, 0xc0, !PT ;  /* 0x0000003800ff7812 */ /* 0x000fe4000780c0ff */
[----:B------:R-:W-:-:S04]  /*0140*/  LOP3.LUT R3, R3, 0x7, R0, 0xf8, !PT ;  /* 0x0000000703037812 */ /* 0x000fc800078ef800 */
[----:B------:R-:W-:Y:S01]  /*0150*/  ISETP.LT.AND P0, PT, R3, 0x10, !P0 ;  /* 0x000000100300780c */ /* 0x000fe20004701270 */
[----:B-1----:R-:W-:Y:S01]  /*0160*/  UPRMT UR4, UR5, 0x654, UR4 ;  /* 0x0000065405047896 */ /* 0x002fe20008000004 */
[----:B--2---:R-:W-:Y:S02]  /*0170*/  SEL R8, R8, RZ, !P2 ;  /* 0x000000ff08087207 */ /* 0x004fe40005000000 */
[----:B------:R-:W-:-:S05]  /*0180*/  SEL R9, R9, RZ, !P2 ;  /* 0x000000ff09097207 */ /* 0x000fca0005000000 */
[----:B------:R-:W-:-:S05]  /*0190*/  FADD R5, R8, R9 ;  /* 0x0000000908057221 */ /* 0x000fca0000000000 */
[----:B------:R-:W-:-:S05]  /*01a0*/  FSEL R5, R5, RZ, !P2 ;  /* 0x000000ff05057208 */ /* 0x000fca0005000000 */
[----:B------:R-:W1:Y:S02]  /*01b0*/  SHFL.BFLY PT, R10, R5, 0x4, 0x1f ;  /* 0x0c801f00050a7f89 */ /* 0x000e6400000e0000 */
[----:B-1----:R-:W-:-:S05]  /*01c0*/  FADD R10, R5, R10 ;  /* 0x0000000a050a7221 */ /* 0x002fca0000000000 */
[----:B------:R-:W1:Y:S02]  /*01d0*/  SHFL.BFLY PT, R11, R10, 0x2, 0x1f ;  /* 0x0c401f000a0b7f89 */ /* 0x000e6400000e0000 */
[----:B-1----:R-:W-:-:S05]  /*01e0*/  FADD R11, R10, R11 ;  /* 0x0000000b0a0b7221 */ /* 0x002fca0000000000 */
[----:B------:R-:W1:Y:S02]  /*01f0*/  SHFL.BFLY PT, R12, R11, 0x1, 0x1f ;  /* 0x0c201f000b0c7f89 */ /* 0x000e6400000e0000 */
[----:B-1----:R-:W-:Y:S01]  /*0200*/  FADD R12, R11, R12 ;  /* 0x0000000c0b0c7221 */ /* 0x002fe20000000000 */
[----:B------:R-:W-:-:S03]  /*0210*/  LEA R11, R4, UR4, 0x2 ;  /* 0x00000004040b7c11 */ /* 0x000fc6000f8e10ff */
[C---:B------:R-:W-:Y:S01]  /*0220*/  FFMA R7, R12.reuse, -0.0625, R9 ;  /* 0xbd8000000c077823 */ /* 0x040fe20000000009 */
[----:B------:R-:W-:Y:S01]  /*0230*/  FFMA R6, R12, -0.0625, R8 ;  /* 0xbd8000000c067823 */ /* 0x000fe20000000008 */
[----:B------:R-:W-:Y:S02]  /*0240*/  STS [R11], R12 ;  /* 0x0000000c0b007388 */ /* 0x000fe40000000800 */
[----:B------:R-:W-:-:S04]  /*0250*/  FMUL R9, R7, R7 ;  /* 0x0000000707097220 */ /* 0x000fc80000400000 */
[----:B------:R-:W-:-:S05]  /*0260*/  FFMA R9, R6, R6, R9 ;  /* 0x0000000606097223 */ /* 0x000fca0000000009 */
[----:B------:R-:W-:-:S05]  /*0270*/  FSEL R9, R9, RZ, !P2 ;  /* 0x000000ff09097208 */ /* 0x000fca0005000000 */
[----:B------:R-:W1:Y:S02]  /*0280*/  SHFL.BFLY PT, R8, R9, 0x4, 0x1f ;  /* 0x0c801f0009087f89 */ /* 0x000e6400000e0000 */
[----:B-1----:R-:W-:-:S05]  /*0290*/  FADD R8, R9, R8 ;  /* 0x0000000809087221 */ /* 0x002fca0000000000 */
[----:B------:R-:W1:Y:S02]  /*02a0*/  SHFL.BFLY PT, R5, R8, 0x2, 0x1f ;  /* 0x0c401f0008057f89 */ /* 0x000e6400000e0000 */
[----:B-1----:R-:W-:Y:S01]  /*02b0*/  FADD R13, R8, R5 ;  /* 0x00000005080d7221 */ /* 0x002fe20000000000 */
[----:B------:R-:W-:Y:S01]  /*02c0*/  LOP3.LUT R5, R0, 0x7, RZ, 0xc0, !PT ;  /* 0x0000000700057812 */ /* 0x000fe200078ec0ff */
[----:B------:R-:W1:Y:S03]  /*02d0*/  LDC.64 R8, c[0x0][0x220] ;  /* 0x00008800ff087b82 */ /* 0x000e660000000a00 */
[----:B------:R-:W2:Y:S01]  /*02e0*/  SHFL.BFLY PT, R10, R13, 0x1, 0x1f ;  /* 0x0c201f000d0a7f89 */ /* 0x000ea200000e0000 */
[----:B------:R-:W-:-:S04]  /*02f0*/  LEA R14, R5, UR4, 0x2 ;  /* 0x00000004050e7c11 */ /* 0x000fc8000f8e10ff */
[----:B------:R-:W-:Y:S08]  /*0300*/  BAR.SYNC.DEFER_BLOCKING 0x0 ;  /* 0x0000000000007b1d */ /* 0x000ff00000010000 */
[----:B------:R-:W3:Y:S01]  /*0310*/  LDC.64 R4, c[0x0][0x228] ;  /* 0x00008a00ff047b82 */ /* 0x000ee20000000a00 */
[----:B-1----:R-:W-:-:S04]  /*0320*/  IMAD.WIDE R8, R2, 0x4, R8 ;  /* 0x0000000402087825 */ /* 0x002fc800078e0208 */
[----:B--2---:R-:W-:-:S03]  /*0330*/  FADD R16, R13, R10 ;  /* 0x0000000a0d107221 */ /* 0x004fc60000000000 */
[----:B------:R-:W1:Y:S01]  /*0340*/  LDC.64 R12, c[0x0][0x218] ;  /* 0x00008600ff0c7b82 */ /* 0x000e620000000a00 */
[----:B------:R-:W-:Y:S01]  /*0350*/  LDS R10, [R14] ;  /* 0x000000000e0a7984 */ /* 0x000fe20000000800 */
[----:B------:R-:W-:-:S06]  /*0360*/  FFMA R17, R16, R18, 9.9999997473787516356e-06 ;  /* 0x3727c5ac10117423 */ /* 0x000fcc0000000012 */
[----:B------:R-:W-:Y:S01]  /*0370*/  BAR.SYNC.DEFER_BLOCKING 0x0 ;  /* 0x0000000000007b1d */ /* 0x000fe20000010000 */
[----:B---3--:R-:W-:-:S05]  /*0380*/  IMAD.WIDE R4, R3, 0x4, R4 ;  /* 0x0000000403047825 */ /* 0x008fca00078e0204 */
[----:B------:R-:W2:Y:S01]  /*0390*/  MUFU.RSQ R17, R17 ;  /* 0x0000001100117308 */ /* 0x000ea20000001400 */
[----:B-1----:R-:W-:-:S04]  /*03a0*/  IMAD.WIDE R12, R3, 0x4, R12 ;  /* 0x00000004030c7825 */ /* 0x002fc800078e020c */
[-C--:B--2---:R-:W-:Y:S01]  /*03b0*/  FMUL R6, R6, R17.reuse ;  /* 0x0000001106067220 */ /* 0x084fe20000400000 */
[----:B------:R-:W-:Y:S01]  /*03c0*/  FMUL R7, R7, R17 ;  /* 0x0000001107077220 */ /* 0x000fe20000400000 */
[----:B------:R-:W-:Y:S01]  /*03d0*/  STS [R11], R16 ;  /* 0x000000100b007388 */ /* 0x000fe20000000800 */
[----:B------:R-:W-:Y:S02]  /*03e0*/  BAR.SYNC.DEFER_BLOCKING 0x0 ;  /* 0x0000000000007b1d */ /* 0x000fe40000010000 */
[----:B------:R-:W-:Y:S02]  /*03f0*/  FSETP.GT.AND P1, PT, R6, RZ, PT ;  /* 0x000000ff0600720b */ /* 0x000fe40003f24000 */
[----:B------:R-:W-:-:S11]  /*0400*/  FSETP.GT.AND P3, PT, R7, RZ, PT ;  /* 0x000000ff0700720b */ /* 0x000fd60003f64000 */
[----:B------:R-:W-:Y:S02]  /*0410*/  @!P1 FMUL R6, R6, 0.20000000298023223877 ;  /* 0x3e4ccccd06069820 */ /* 0x000fe40000400000 */
[----:B------:R-:W-:Y:S01]  /*0420*/  @!P3 FMUL R7, R7, 0.20000000298023223877 ;  /* 0x3e4ccccd0707b820 */ /* 0x000fe20000400000 */
[----:B------:R-:W1:Y:S04]  /*0430*/  LDS R15, [R14] ;  /* 0x000000000e0f7984 */ /* 0x000e680000000800 */
[----:B------:R2:W-:Y:S01]  /*0440*/  @!P2 STG.E.64 desc[UR6][R8.64], R6 ;  /* 0x000000060800a986 */ /* 0x0005e2000c101b06 */
[----:B-1----:R-:W-:-:S06]  /*0450*/  FFMA R15, R15, R18, 9.9999997473787516356e-06 ;  /* 0x3727c5ac0f0f7423 */ /* 0x002fcc0000000012 */
[----:B------:R-:W1:Y:S02]  /*0460*/  MUFU.RSQ R15, R15 ;  /* 0x0000000f000f7308 */ /* 0x000e640000001400 */
[----:B-1----:R2:W-:Y:S01]  /*0470*/  @P0 STG.E desc[UR6][R4.64], R15 ;  /* 0x0000000f04000986 */ /* 0x0025e2000c101906 */
[----:B------:R-:W-:Y:S05]  /*0480*/  @!P0 EXIT ;  /* 0x000000000000894d */ /* 0x000fea0003800000 */
[----:B------:R-:W-:-:S05]  /*0490*/  FMUL R3, R10, 0.0625 ;  /* 0x3d8000000a037820 */ /* 0x000fca0000400000 */
[----:B------:R-:W-:Y:S01]  /*04a0*/  STG.E desc[UR6][R12.64], R3 ;  /* 0x000000030c007986 */ /* 0x000fe2000c101906 */
[----:B------:R-:W-:Y:S05]  /*04b0*/  EXIT ;  /* 0x000000000000794d */ /* 0x000fea0003800000 */
.L_x_0:
[----:B------:R-:W-:-:S00]  /*04c0*/  BRA `(.L_x_0) ;  /* 0xfffffffc00fc7947 */ /* 0x000fc0000383ffff */
[----:B------:R-:W-:-:S00]  /*04d0*/  NOP ;  /* 0x0000000000007918 */ /* 0x000fc00000000000 */
        /* <DEDUP_REMOVED lines=10> */
.L_x_1:


//--------------------- .nv.global.init           --------------------------
	.section	.nv.global.init,"aw",@progbits
.nv.global.init:
	.type		_$_str,@object
	.size		_$_str,(.L_0 - _$_str)
_$_str:
        /*0000*/ 	.byte	0x5f, 0x5f, 0x43, 0x55, 0x44, 0x41, 0x5f, 0x46, 0x54, 0x5a, 0x00
.L_0:


//--------------------- .nv.shared.triton_per_fused__native_batch_norm_legit_leaky_relu_0 --------------------------
	.section	.nv.shared.triton_per_fused__native_batch_norm_legit_leaky_relu_0,"aw",@nobits
	.sectionflags	@""
	.align	16
	.zero		1024


//--------------------- .nv.constant0.triton_per_fused__native_batch_norm_legit_leaky_relu_0 --------------------------
	.section	.nv.constant0.triton_per_fused__native_batch_norm_legit_leaky_relu_0,"a",@progbits
	.sectionflags	@""
	.align	4
.nv.constant0.triton_per_fused__native_batch_norm_legit_leaky_relu_0:
	.zero		568
